//
// Generated by NVIDIA NVVM Compiler
//
// Compiler Build ID: CL-36424714
// Cuda compilation tools, release 13.0, V13.0.88
// Based on NVVM 20.0.0
//

.version 9.0
.target sm_100
.address_size 64

	// .globl	_Z21stereoDisparityKernelPjS_S_iiiiyy
// _ZZ21stereoDisparityKernelPjS_S_iiiiyyE4diff has been demoted

.visible .entry _Z21stereoDisparityKernelPjS_S_iiiiyy(
	.param .u64 .ptr .align 1 _Z21stereoDisparityKernelPjS_S_iiiiyy_param_0,
	.param .u64 .ptr .align 1 _Z21stereoDisparityKernelPjS_S_iiiiyy_param_1,
	.param .u64 .ptr .align 1 _Z21stereoDisparityKernelPjS_S_iiiiyy_param_2,
	.param .u32 _Z21stereoDisparityKernelPjS_S_iiiiyy_param_3,
	.param .u32 _Z21stereoDisparityKernelPjS_S_iiiiyy_param_4,
	.param .u32 _Z21stereoDisparityKernelPjS_S_iiiiyy_param_5,
	.param .u32 _Z21stereoDisparityKernelPjS_S_iiiiyy_param_6,
	.param .u64 _Z21stereoDisparityKernelPjS_S_iiiiyy_param_7,
	.param .u64 _Z21stereoDisparityKernelPjS_S_iiiiyy_param_8
)
{
	.reg .pred 	%p<8>;
	.reg .b32 	%r<251>;
	.reg .b32 	%f<8>;
	.reg .b64 	%rd<7>;
	// demoted variable
	.shared .align 4 .b8 _ZZ21stereoDisparityKernelPjS_S_iiiiyyE4diff[4608];
	ld.param.u64 	%rd1, [_Z21stereoDisparityKernelPjS_S_iiiiyy_param_2];
	ld.param.u32 	%r28, [_Z21stereoDisparityKernelPjS_S_iiiiyy_param_3];
	ld.param.u32 	%r29, [_Z21stereoDisparityKernelPjS_S_iiiiyy_param_4];
	ld.param.u32 	%r30, [_Z21stereoDisparityKernelPjS_S_iiiiyy_param_5];
	ld.param.u32 	%r31, [_Z21stereoDisparityKernelPjS_S_iiiiyy_param_6];
	ld.param.u64 	%rd3, [_Z21stereoDisparityKernelPjS_S_iiiiyy_param_7];
	ld.param.u64 	%rd2, [_Z21stereoDisparityKernelPjS_S_iiiiyy_param_8];
	mov.u32 	%r33, %ntid.x;
	mov.u32 	%r34, %ctaid.x;
	mul.lo.s32 	%r1, %r33, %r34;
	mov.u32 	%r2, %tid.x;
	add.s32 	%r3, %r1, %r2;
	mov.u32 	%r35, %ntid.y;
	mov.u32 	%r36, %ctaid.y;
	mov.u32 	%r4, %tid.y;
	mad.lo.s32 	%r5, %r35, %r36, %r4;
	add.s32 	%r37, %r3, 24;
	cvt.rn.f32.s32 	%f4, %r37;
	add.s32 	%r38, %r5, -8;
	add.s32 	%r39, %r3, -8;
	cvt.rn.f32.s32 	%f5, %r39;
	cvt.rn.f32.s32 	%f1, %r38;
	tex.2d.v4.u32.f32 	{%r6, %r40, %r41, %r42}, [%rd3, {%f5, %f1}];
	tex.2d.v4.u32.f32 	{%r7, %r43, %r44, %r45}, [%rd3, {%f4, %f1}];
	cvt.rn.f32.u32 	%f2, %r5;
	tex.2d.v4.u32.f32 	{%r8, %r46, %r47, %r48}, [%rd3, {%f5, %f2}];
	tex.2d.v4.u32.f32 	{%r9, %r49, %r50, %r51}, [%rd3, {%f4, %f2}];
	add.s32 	%r52, %r5, 8;
	cvt.rn.f32.u32 	%f3, %r52;
	tex.2d.v4.u32.f32 	{%r10, %r53, %r54, %r55}, [%rd3, {%f5, %f3}];
	tex.2d.v4.u32.f32 	{%r11, %r56, %r57, %r58}, [%rd3, {%f4, %f3}];
	setp.gt.s32 	%p1, %r30, %r31;
	mov.b32 	%r250, 0;
	@%p1 bra 	$L__BB0_5;
	shl.b32 	%r61, %r2, 2;
	mov.u32 	%r62, _ZZ21stereoDisparityKernelPjS_S_iiiiyyE4diff;
	add.s32 	%r63, %r62, %r61;
	mul.lo.s32 	%r64, %r4, 192;
	add.s32 	%r12, %r63, %r64;
	add.s32 	%r65, %r62, %r64;
	add.s32 	%r13, %r65, %r61;
	sub.s32 	%r247, %r30, %r31;
	add.s32 	%r66, %r2, %r30;
	add.s32 	%r67, %r66, %r1;
	add.s32 	%r246, %r67, -8;
	add.s32 	%r245, %r30, 24;
	mov.b32 	%r249, 9999999;
	mov.b32 	%r250, 0;
$L__BB0_2:
	setp.gt.u32 	%p2, %r2, 15;
	cvt.rn.f32.s32 	%f6, %r246;
	tex.2d.v4.u32.f32 	{%r70, %r80, %r81, %r82}, [%rd2, {%f6, %f1}];
	mov.b32 	%r79, 0;
	// begin inline asm
	vabsdiff4.u32.u32.u32.add %r68, %r6, %r70, %r79;
	// end inline asm
	st.shared.u32 	[%r12], %r68;
	tex.2d.v4.u32.f32 	{%r74, %r83, %r84, %r85}, [%rd2, {%f6, %f2}];
	// begin inline asm
	vabsdiff4.u32.u32.u32.add %r72, %r8, %r74, %r79;
	// end inline asm
	st.shared.u32 	[%r12+1536], %r72;
	tex.2d.v4.u32.f32 	{%r78, %r86, %r87, %r88}, [%rd2, {%f6, %f3}];
	// begin inline asm
	vabsdiff4.u32.u32.u32.add %r76, %r10, %r78, %r79;
	// end inline asm
	st.shared.u32 	[%r12+3072], %r76;
	@%p2 bra 	$L__BB0_4;
	add.s32 	%r101, %r246, 32;
	cvt.rn.f32.s32 	%f7, %r101;
	tex.2d.v4.u32.f32 	{%r91, %r102, %r103, %r104}, [%rd2, {%f7, %f1}];
	mov.b32 	%r100, 0;
	// begin inline asm
	vabsdiff4.u32.u32.u32.add %r89, %r7, %r91, %r100;
	// end inline asm
	st.shared.u32 	[%r12+128], %r89;
	tex.2d.v4.u32.f32 	{%r95, %r105, %r106, %r107}, [%rd2, {%f7, %f2}];
	// begin inline asm
	vabsdiff4.u32.u32.u32.add %r93, %r9, %r95, %r100;
	// end inline asm
	st.shared.u32 	[%r12+1664], %r93;
	tex.2d.v4.u32.f32 	{%r99, %r108, %r109, %r110}, [%rd2, {%f7, %f3}];
	// begin inline asm
	vabsdiff4.u32.u32.u32.add %r97, %r11, %r99, %r100;
	// end inline asm
	st.shared.u32 	[%r12+3200], %r97;
$L__BB0_4:
	barrier.sync 	0;
	ld.shared.u32 	%r111, [%r13];
	ld.shared.u32 	%r112, [%r13+4];
	add.s32 	%r113, %r112, %r111;
	ld.shared.u32 	%r114, [%r13+8];
	add.s32 	%r115, %r114, %r113;
	ld.shared.u32 	%r116, [%r13+12];
	add.s32 	%r117, %r116, %r115;
	ld.shared.u32 	%r118, [%r13+16];
	add.s32 	%r119, %r118, %r117;
	ld.shared.u32 	%r120, [%r13+20];
	add.s32 	%r121, %r120, %r119;
	ld.shared.u32 	%r122, [%r13+24];
	add.s32 	%r123, %r122, %r121;
	ld.shared.u32 	%r124, [%r13+28];
	add.s32 	%r125, %r124, %r123;
	ld.shared.u32 	%r126, [%r13+32];
	add.s32 	%r127, %r126, %r125;
	ld.shared.u32 	%r128, [%r13+36];
	add.s32 	%r129, %r128, %r127;
	ld.shared.u32 	%r130, [%r13+40];
	add.s32 	%r131, %r130, %r129;
	ld.shared.u32 	%r132, [%r13+44];
	add.s32 	%r133, %r132, %r131;
	ld.shared.u32 	%r134, [%r13+48];
	add.s32 	%r135, %r134, %r133;
	ld.shared.u32 	%r136, [%r13+52];
	add.s32 	%r137, %r136, %r135;
	ld.shared.u32 	%r138, [%r13+56];
	add.s32 	%r139, %r138, %r137;
	ld.shared.u32 	%r140, [%r13+60];
	add.s32 	%r141, %r140, %r139;
	ld.shared.u32 	%r142, [%r13+64];
	add.s32 	%r143, %r142, %r141;
	barrier.sync 	0;
	st.shared.u32 	[%r12+32], %r143;
	barrier.sync 	0;
	ld.shared.u32 	%r144, [%r13+1536];
	ld.shared.u32 	%r145, [%r13+1540];
	add.s32 	%r146, %r145, %r144;
	ld.shared.u32 	%r147, [%r13+1544];
	add.s32 	%r148, %r147, %r146;
	ld.shared.u32 	%r149, [%r13+1548];
	add.s32 	%r150, %r149, %r148;
	ld.shared.u32 	%r151, [%r13+1552];
	add.s32 	%r152, %r151, %r150;
	ld.shared.u32 	%r153, [%r13+1556];
	add.s32 	%r154, %r153, %r152;
	ld.shared.u32 	%r155, [%r13+1560];
	add.s32 	%r156, %r155, %r154;
	ld.shared.u32 	%r157, [%r13+1564];
	add.s32 	%r158, %r157, %r156;
	ld.shared.u32 	%r159, [%r13+1568];
	add.s32 	%r160, %r159, %r158;
	ld.shared.u32 	%r161, [%r13+1572];
	add.s32 	%r162, %r161, %r160;
	ld.shared.u32 	%r163, [%r13+1576];
	add.s32 	%r164, %r163, %r162;
	ld.shared.u32 	%r165, [%r13+1580];
	add.s32 	%r166, %r165, %r164;
	ld.shared.u32 	%r167, [%r13+1584];
	add.s32 	%r168, %r167, %r166;
	ld.shared.u32 	%r169, [%r13+1588];
	add.s32 	%r170, %r169, %r168;
	ld.shared.u32 	%r171, [%r13+1592];
	add.s32 	%r172, %r171, %r170;
	ld.shared.u32 	%r173, [%r13+1596];
	add.s32 	%r174, %r173, %r172;
	ld.shared.u32 	%r175, [%r13+1600];
	add.s32 	%r176, %r175, %r174;
	barrier.sync 	0;
	st.shared.u32 	[%r12+1568], %r176;
	barrier.sync 	0;
	ld.shared.u32 	%r177, [%r13+3072];
	ld.shared.u32 	%r178, [%r13+3076];
	add.s32 	%r179, %r178, %r177;
	ld.shared.u32 	%r180, [%r13+3080];
	add.s32 	%r181, %r180, %r179;
	ld.shared.u32 	%r182, [%r13+3084];
	add.s32 	%r183, %r182, %r181;
	ld.shared.u32 	%r184, [%r13+3088];
	add.s32 	%r185, %r184, %r183;
	ld.shared.u32 	%r186, [%r13+3092];
	add.s32 	%r187, %r186, %r185;
	ld.shared.u32 	%r188, [%r13+3096];
	add.s32 	%r189, %r188, %r187;
	ld.shared.u32 	%r190, [%r13+3100];
	add.s32 	%r191, %r190, %r189;
	ld.shared.u32 	%r192, [%r13+3104];
	add.s32 	%r193, %r192, %r191;
	ld.shared.u32 	%r194, [%r13+3108];
	add.s32 	%r195, %r194, %r193;
	ld.shared.u32 	%r196, [%r13+3112];
	add.s32 	%r197, %r196, %r195;
	ld.shared.u32 	%r198, [%r13+3116];
	add.s32 	%r199, %r198, %r197;
	ld.shared.u32 	%r200, [%r13+3120];
	add.s32 	%r201, %r200, %r199;
	ld.shared.u32 	%r202, [%r13+3124];
	add.s32 	%r203, %r202, %r201;
	ld.shared.u32 	%r204, [%r13+3128];
	add.s32 	%r205, %r204, %r203;
	ld.shared.u32 	%r206, [%r13+3132];
	add.s32 	%r207, %r206, %r205;
	ld.shared.u32 	%r208, [%r13+3136];
	add.s32 	%r209, %r208, %r207;
	barrier.sync 	0;
	st.shared.u32 	[%r12+3104], %r209;
	barrier.sync 	0;
	ld.shared.u32 	%r210, [%r12+32];
	ld.shared.u32 	%r211, [%r12+224];
	add.s32 	%r212, %r211, %r210;
	ld.shared.u32 	%r213, [%r12+416];
	add.s32 	%r214, %r213, %r212;
	ld.shared.u32 	%r215, [%r12+608];
	add.s32 	%r216, %r215, %r214;
	ld.shared.u32 	%r217, [%r12+800];
	add.s32 	%r218, %r217, %r216;
	ld.shared.u32 	%r219, [%r12+992];
	add.s32 	%r220, %r219, %r218;
	ld.shared.u32 	%r221, [%r12+1184];
	add.s32 	%r222, %r221, %r220;
	ld.shared.u32 	%r223, [%r12+1376];
	add.s32 	%r224, %r223, %r222;
	ld.shared.u32 	%r225, [%r12+1568];
	add.s32 	%r226, %r225, %r224;
	ld.shared.u32 	%r227, [%r12+1760];
	add.s32 	%r228, %r227, %r226;
	ld.shared.u32 	%r229, [%r12+1952];
	add.s32 	%r230, %r229, %r228;
	ld.shared.u32 	%r231, [%r12+2144];
	add.s32 	%r232, %r231, %r230;
	ld.shared.u32 	%r233, [%r12+2336];
	add.s32 	%r234, %r233, %r232;
	ld.shared.u32 	%r235, [%r12+2528];
	add.s32 	%r236, %r235, %r234;
	ld.shared.u32 	%r237, [%r12+2720];
	add.s32 	%r238, %r237, %r236;
	ld.shared.u32 	%r239, [%r12+2912];
	add.s32 	%r240, %r239, %r238;
	ld.shared.u32 	%r241, [%r12+3104];
	add.s32 	%r242, %r241, %r240;
	setp.lt.u32 	%p3, %r242, %r249;
	add.s32 	%r243, %r245, -16;
	min.u32 	%r249, %r242, %r249;
	selp.b32 	%r250, %r243, %r250, %p3;
	barrier.sync 	0;
	add.s32 	%r247, %r247, 1;
	add.s32 	%r246, %r246, 1;
	add.s32 	%r245, %r245, 1;
	setp.ne.s32 	%p4, %r247, 1;
	@%p4 bra 	$L__BB0_2;
$L__BB0_5:
	setp.ge.s32 	%p5, %r5, %r29;
	setp.ge.s32 	%p6, %r3, %r28;
	or.pred  	%p7, %p6, %p5;
	@%p7 bra 	$L__BB0_7;
	mad.lo.s32 	%r244, %r28, %r5, %r3;
	cvta.to.global.u64 	%rd4, %rd1;
	mul.wide.s32 	%rd5, %r244, 4;
	add.s64 	%rd6, %rd4, %rd5;
	st.global.u32 	[%rd6], %r250;
$L__BB0_7:
	ret;

}


// ===== COMPILED SASS (sm_100) =====

	.target	sm_100

	.elftype	@"ET_EXEC"


//--------------------- .note.nv.tkinfo           --------------------------
	.section	.note.nv.tkinfo,"",@"SHT_NOTE"
	.sectionflags	@"SHF_NOTE_NV_TKINFO"
	.tkinfo
        /*0018*/ 	.word	0x00000002
        /*0030*/ 	.string	""
        /*0030*/ 	.string	"ptxas"
        /*0030*/ 	.string	"Cuda compilation tools, release 13.0, V13.0.88"
        /*0030*/ 	.string	"Build cuda_13.0.r13.0/compiler.36424714_0"
        /*0030*/ 	.string	"-arch sm_100 -m 64 "



//--------------------- .note.nv.cuinfo           --------------------------
	.section	.note.nv.cuinfo,"",@"SHT_NOTE"
	.sectionflags	@"SHF_NOTE_NV_CUINFO"
        /*0018*/ 	.short	0x0002
        /*001a*/ 	.short	0x0064
        /*001c*/ 	.short	0x0082
	.zero		2


//--------------------- .nv.info                  --------------------------
	.section	.nv.info,"",@"SHT_CUDA_INFO"
	.align	4


	//----- nvinfo : EIATTR_REGCOUNT
	.align		4
        /*0000*/ 	.byte	0x04, 0x2f
        /*0002*/ 	.short	(.L_1 - .L_0)
	.align		4
.L_0:
        /*0004*/ 	.word	index@(_Z21stereoDisparityKernelPjS_S_iiiiyy)
        /*0008*/ 	.word	0x00000028


	//----- nvinfo : EIATTR_FRAME_SIZE
	.align		4
.L_1:
        /*000c*/ 	.byte	0x04, 0x11
        /*000e*/ 	.short	(.L_3 - .L_2)
	.align		4
.L_2:
        /*0010*/ 	.word	index@(_Z21stereoDisparityKernelPjS_S_iiiiyy)
        /*0014*/ 	.word	0x00000000


	//----- nvinfo : EIATTR_MIN_STACK_SIZE
	.align		4
.L_3:
        /*0018*/ 	.byte	0x04, 0x12
        /*001a*/ 	.short	(.L_5 - .L_4)
	.align		4
.L_4:
        /*001c*/ 	.word	index@(_Z21stereoDisparityKernelPjS_S_iiiiyy)
        /*0020*/ 	.word	0x00000000
.L_5:


//--------------------- .nv.compat                --------------------------
	.section	.nv.compat,"",@"SHT_CUDA_COMPAT_INFO"
	.align	4
        /*0000*/ 	.byte	0x02, 0x09, 0x00, 0x00, 0x02, 0x02, 0x02, 0x00, 0x02, 0x05, 0x05, 0x00, 0x03, 0x07, 0x01, 0x01
        /*0010*/ 	.byte	0x02, 0x03, 0x00, 0x00, 0x02, 0x06, 0x01, 0x00, 0x04, 0x0b, 0x08, 0x00, 0x09, 0x00, 0x00, 0x00
        /*0020*/ 	.byte	0x00, 0x00, 0x00, 0x00


//--------------------- .nv.info._Z21stereoDisparityKernelPjS_S_iiiiyy --------------------------
	.section	.nv.info._Z21stereoDisparityKernelPjS_S_iiiiyy,"",@"SHT_CUDA_INFO"
	.sectionflags	@""
	.align	4


	//----- nvinfo : EIATTR_CUDA_API_VERSION
	.align		4
        /*0000*/ 	.byte	0x04, 0x37
        /*0002*/ 	.short	(.L_7 - .L_6)
.L_6:
        /*0004*/ 	.word	0x00000082


	//----- nvinfo : EIATTR_KPARAM_INFO
	.align		4
.L_7:
        /*0008*/ 	.byte	0x04, 0x17
        /*000a*/ 	.short	(.L_9 - .L_8)
.L_8:
        /*000c*/ 	.word	0x00000000
        /*0010*/ 	.short	0x0008
        /*0012*/ 	.short	0x0030
        /*0014*/ 	.byte	0x00, 0xf0, 0x21, 0x00


	//----- nvinfo : EIATTR_KPARAM_INFO
	.align		4
.L_9:
        /*0018*/ 	.byte	0x04, 0x17
        /*001a*/ 	.short	(.L_11 - .L_10)
.L_10:
        /*001c*/ 	.word	0x00000000
        /*0020*/ 	.short	0x0007
        /*0022*/ 	.short	0x0028
        /*0024*/ 	.byte	0x00, 0xf0, 0x21, 0x00


	//----- nvinfo : EIATTR_KPARAM_INFO
	.align		4
.L_11:
        /*0028*/ 	.byte	0x04, 0x17
        /*002a*/ 	.short	(.L_13 - .L_12)
.L_12:
        /*002c*/ 	.word	0x00000000
        /*0030*/ 	.short	0x0006
        /*0032*/ 	.short	0x0024
        /*0034*/ 	.byte	0x00, 0xf0, 0x11, 0x00


	//----- nvinfo : EIATTR_KPARAM_INFO
	.align		4
.L_13:
        /*0038*/ 	.byte	0x04, 0x17
        /*003a*/ 	.short	(.L_15 - .L_14)
.L_14:
        /*003c*/ 	.word	0x00000000
        /*0040*/ 	.short	0x0005
        /*0042*/ 	.short	0x0020
        /*0044*/ 	.byte	0x00, 0xf0, 0x11, 0x00


	//----- nvinfo : EIATTR_KPARAM_INFO
	.align		4
.L_15:
        /*0048*/ 	.byte	0x04, 0x17
        /*004a*/ 	.short	(.L_17 - .L_16)
.L_16:
        /*004c*/ 	.word	0x00000000
        /*0050*/ 	.short	0x0004
        /*0052*/ 	.short	0x001c
        /*0054*/ 	.byte	0x00, 0xf0, 0x11, 0x00


	//----- nvinfo : EIATTR_KPARAM_INFO
	.align		4
.L_17:
        /*0058*/ 	.byte	0x04, 0x17
        /*005a*/ 	.short	(.L_19 - .L_18)
.L_18:
        /*005c*/ 	.word	0x00000000
        /*0060*/ 	.short	0x0003
        /*0062*/ 	.short	0x0018
        /*0064*/ 	.byte	0x00, 0xf0, 0x11, 0x00


	//----- nvinfo : EIATTR_KPARAM_INFO
	.align		4
.L_19:
        /*0068*/ 	.byte	0x04, 0x17
        /*006a*/ 	.short	(.L_21 - .L_20)
.L_20:
        /*006c*/ 	.word	0x00000000
        /*0070*/ 	.short	0x0002
        /*0072*/ 	.short	0x0010
        /*0074*/ 	.byte	0x00, 0xf5, 0x21, 0x00


	//----- nvinfo : EIATTR_KPARAM_INFO
	.align		4
.L_21:
        /*0078*/ 	.byte	0x04, 0x17
        /*007a*/ 	.short	(.L_23 - .L_22)
.L_22:
        /*007c*/ 	.word	0x00000000
        /*0080*/ 	.short	0x0001
        /*0082*/ 	.short	0x0008
        /*0084*/ 	.byte	0x00, 0xf5, 0x21, 0x00


	//----- nvinfo : EIATTR_KPARAM_INFO
	.align		4
.L_23:
        /*0088*/ 	.byte	0x04, 0x17
        /*008a*/ 	.short	(.L_25 - .L_24)
.L_24:
        /*008c*/ 	.word	0x00000000
        /*0090*/ 	.short	0x0000
        /*0092*/ 	.short	0x0000
        /*0094*/ 	.byte	0x00, 0xf5, 0x21, 0x00


	//----- nvinfo : EIATTR_SPARSE_MMA_MASK
	.align		4
.L_25:
        /*0098*/ 	.byte	0x03, 0x50
        /*009a*/ 	.short	0x0000


	//----- nvinfo : EIATTR_MAXREG_COUNT
	.align		4
        /*009c*/ 	.byte	0x03, 0x1b
        /*009e*/ 	.short	0x00ff


	//----- nvinfo : EIATTR_NUM_BARRIERS
	.align		4
        /*00a0*/ 	.byte	0x02, 0x4c
        /*00a2*/ 	.byte	0x01
	.zero		1


	//----- nvinfo : EIATTR_MERCURY_ISA_VERSION
	.align		4
        /*00a4*/ 	.byte	0x03, 0x5f
        /*00a6*/ 	.short	0x0101


	//----- nvinfo : EIATTR_COOP_GROUP_MASK_REGIDS
	.align		4
        /*00a8*/ 	.byte	0x04, 0x29
        /*00aa*/ 	.short	(.L_27 - .L_26)


	//   ....[0]....
.L_26:
        /*00ac*/ 	.word	0xffffffff


	//   ....[1]....
        /*00b0*/ 	.word	0xffffffff


	//   ....[2]....
        /*00b4*/ 	.word	0xffffffff


	//   ....[3]....
        /*00b8*/ 	.word	0xffffffff


	//   ....[4]....
        /*00bc*/ 	.word	0xffffffff


	//   ....[5]....
        /*00c0*/ 	.word	0xffffffff


	//   ....[6]....
        /*00c4*/ 	.word	0xffffffff


	//   ....[7]....
        /*00c8*/ 	.word	0xffffffff


	//----- nvinfo : EIATTR_COOP_GROUP_INSTR_OFFSETS
	.align		4
.L_27:
        /*00cc*/ 	.byte	0x04, 0x28
        /*00ce*/ 	.short	(.L_29 - .L_28)


	//   ....[0]....
.L_28:
        /*00d0*/ 	.word	0x000005a0


	//   ....[1]....
        /*00d4*/ 	.word	0x000006f0


	//   ....[2]....
        /*00d8*/ 	.word	0x00000760


	//   ....[3]....
        /*00dc*/ 	.word	0x000008b0


	//   ....[4]....
        /*00e0*/ 	.word	0x00000920


	//   ....[5]....
        /*00e4*/ 	.word	0x00000a70


	//   ....[6]....
        /*00e8*/ 	.word	0x00000ae0


	//   ....[7]....
        /*00ec*/ 	.word	0x00000c80


	//----- nvinfo : EIATTR_VRC_CTA_INIT_COUNT
	.align		4
.L_29:
        /*00f0*/ 	.byte	0x02, 0x4a
	.zero		1
	.zero		1


	//----- nvinfo : EIATTR_EXIT_INSTR_OFFSETS
	.align		4
        /*00f4*/ 	.byte	0x04, 0x1c
        /*00f6*/ 	.short	(.L_31 - .L_30)


	//   ....[0]....
.L_30:
        /*00f8*/ 	.word	0x00000d20


	//   ....[1]....
        /*00fc*/ 	.word	0x00000d70


	//----- nvinfo : EIATTR_CBANK_PARAM_SIZE
	.align		4
.L_31:
        /*0100*/ 	.byte	0x03, 0x19
        /*0102*/ 	.short	0x0038


	//----- nvinfo : EIATTR_PARAM_CBANK
	.align		4
        /*0104*/ 	.byte	0x04, 0x0a
        /*0106*/ 	.short	(.L_33 - .L_32)
	.align		4
.L_32:
        /*0108*/ 	.word	index@(.nv.constant0._Z21stereoDisparityKernelPjS_S_iiiiyy)
        /*010c*/ 	.short	0x0380
        /*010e*/ 	.short	0x0038


	//----- nvinfo : EIATTR_SW_WAR
	.align		4
.L_33:
        /*0110*/ 	.byte	0x04, 0x36
        /*0112*/ 	.short	(.L_35 - .L_34)
.L_34:
        /*0114*/ 	.word	0x00000008
.L_35:


//--------------------- .nv.callgraph             --------------------------
	.section	.nv.callgraph,"",@"SHT_CUDA_CALLGRAPH"
	.align	4
	.sectionentsize	8
	.align		4
        /*0000*/ 	.word	0x00000000
	.align		4
        /*0004*/ 	.word	0xffffffff
	.align		4
        /*0008*/ 	.word	0x00000000
	.align		4
        /*000c*/ 	.word	0xfffffffe
	.align		4
        /*0010*/ 	.word	0x00000000
	.align		4
        /*0014*/ 	.word	0xfffffffd
	.align		4
        /*0018*/ 	.word	0x00000000
	.align		4
        /*001c*/ 	.word	0xfffffffc


//--------------------- .text._Z21stereoDisparityKernelPjS_S_iiiiyy --------------------------
	.section	.text._Z21stereoDisparityKernelPjS_S_iiiiyy,"ax",@progbits
	.align	128
        .global         _Z21stereoDisparityKernelPjS_S_iiiiyy
        .type           _Z21stereoDisparityKernelPjS_S_iiiiyy,@function
        .size           _Z21stereoDisparityKernelPjS_S_iiiiyy,(.L_x_3 - _Z21stereoDisparityKernelPjS_S_iiiiyy)
        .other          _Z21stereoDisparityKernelPjS_S_iiiiyy,@"STO_CUDA_ENTRY STV_DEFAULT"
_Z21stereoDisparityKernelPjS_S_iiiiyy:
.text._Z21stereoDisparityKernelPjS_S_iiiiyy:
[----:B------:R-:W-:Y:S01]  /*0000*/  LDC R1, c[0x0][0x37c] ;  /* 0x0000df00ff017b82 */ /* 0x000fe20000000800 */
[----:B------:R-:W0:Y:S07]  /*0010*/  S2R R15, SR_TID.X ;  /* 0x00000000000f7919 */ /* 0x000e2e0000002100 */
[----:B------:R-:W1:Y:S01]  /*0020*/  S2UR UR4, SR_CTAID.X ;  /* 0x00000000000479c3 */ /* 0x000e620000002500 */
[----:B------:R-:W1:Y:S01]  /*0030*/  LDCU UR6, c[0x0][0x360] ;  /* 0x00006c00ff0677ac */ /* 0x000e620008000800 */
[----:B------:R-:W-:Y:S01]  /*0040*/  IMAD.MOV.U32 R6, RZ, RZ, -0x3e000000 ;  /* 0xc2000000ff067424 */ /* 0x000fe200078e00ff */
[----:B------:R-:W2:Y:S01]  /*0050*/  S2R R0, SR_CTAID.Y ;  /* 0x0000000000007919 */ /* 0x000ea20000002600 */
[----:B------:R-:W2:Y:S01]  /*0060*/  LDCU UR5, c[0x0][0x364] ;  /* 0x00006c80ff0577ac */ /* 0x000ea20008000800 */
[----:B------:R-:W2:Y:S01]  /*0070*/  S2R R23, SR_TID.Y ;  /* 0x0000000000177919 */ /* 0x000ea20000002200 */
[----:B-1----:R-:W-:Y:S01]  /*0080*/  UIMAD UR6, UR6, UR4, URZ ;  /* 0x00000004060672a4 */ /* 0x002fe2000f8e02ff */
[----:B------:R-:W1:Y:S05]  /*0090*/  LDCU UR4, c[0x0][0x3a8] ;  /* 0x00007500ff0477ac */ /* 0x000e6a0008000800 */
[----:B0-----:R-:W-:-:S04]  /*00a0*/  VIADD R17, R15, UR6 ;  /* 0x000000060f117c36 */ /* 0x001fc80008000000 */
[C---:B------:R-:W-:Y:S02]  /*00b0*/  VIADD R4, R17.reuse, 0xfffffff8 ;  /* 0xfffffff811047836 */ /* 0x040fe40000000000 */
[----:B------:R-:W-:Y:S02]  /*00c0*/  VIADD R2, R17, 0x18 ;  /* 0x0000001811027836 */ /* 0x000fe40000000000 */
[----:B--2---:R-:W-:Y:S01]  /*00d0*/  IMAD R0, R0, UR5, R23 ;  /* 0x0000000500007c24 */ /* 0x004fe2000f8e0217 */
[----:B------:R-:W-:Y:S01]  /*00e0*/  I2FP.F32.S32 R4, R4 ;  /* 0x0000000400047245 */ /* 0x000fe20000201400 */
[----:B------:R-:W-:Y:S01]  /*00f0*/  UMOV UR5, URZ ;  /* 0x000000ff00057c82 */ /* 0x000fe20008000000 */
[----:B------:R-:W-:Y:S01]  /*0100*/  I2FP.F32.S32 R2, R2 ;  /* 0x0000000200027245 */ /* 0x000fe20000201400 */
[C---:B------:R-:W-:Y:S01]  /*0110*/  VIADD R3, R0.reuse, 0xfffffff8 ;  /* 0xfffffff800037836 */ /* 0x040fe20000000000 */
[----:B------:R-:W-:Y:S01]  /*0120*/  I2FP.F32.U32 R7, R0 ;  /* 0x0000000000077245 */ /* 0x000fe20000201000 */
[----:B------:R-:W-:-:S02]  /*0130*/  VIADD R9, R0, 0x8 ;  /* 0x0000000800097836 */ /* 0x000fc40000000000 */
[--C-:B------:R-:W-:Y:S01]  /*0140*/  IMAD.MOV.U32 R10, RZ, RZ, R4.reuse ;  /* 0x000000ffff0a7224 */ /* 0x100fe200078e0004 */
[----:B------:R-:W-:Y:S01]  /*0150*/  I2FP.F32.S32 R3, R3 ;  /* 0x0000000300037245 */ /* 0x000fe20000201400 */
[----:B------:R-:W-:Y:S01]  /*0160*/  IMAD.MOV.U32 R11, RZ, RZ, R7 ;  /* 0x000000ffff0b7224 */ /* 0x000fe200078e0007 */
[----:B------:R-:W-:Y:S01]  /*0170*/  I2FP.F32.U32 R9, R9 ;  /* 0x0000000900097245 */ /* 0x000fe20000201000 */
[----:B------:R-:W-:Y:S02]  /*0180*/  IMAD.MOV.U32 R8, RZ, RZ, R4 ;  /* 0x000000ffff087224 */ /* 0x000fe400078e0004 */
[----:B------:R-:W-:Y:S01]  /*0190*/  IMAD.MOV.U32 R5, RZ, RZ, R3 ;  /* 0x000000ffff057224 */ /* 0x000fe200078e0003 */
[----:B-1----:R0:W5:Y:S01]  /*01a0*/  TEX.LL RZ, R14, R10, R6, UR4, 2D, 0x1 ;  /* 0x28ff04060a0e7f60 */ /* 0x00216200089e01ff */
[----:B------:R-:W-:Y:S02]  /*01b0*/  IMAD.MOV.U32 R13, RZ, RZ, R7 ;  /* 0x000000ffff0d7224 */ /* 0x000fe400078e0007 */
[--C-:B------:R-:W-:Y:S01]  /*01c0*/  IMAD.MOV.U32 R12, RZ, RZ, R2.reuse ;  /* 0x000000ffff0c7224 */ /* 0x100fe200078e0002 */
[----:B------:R0:W5:Y:S01]  /*01d0*/  TEX.LL RZ, R16, R4, R6, UR4, 2D, 0x1 ;  /* 0x28ff040604107f60 */ /* 0x00016200089e01ff */
[----:B------:R0:W5:Y:S01]  /*01e0*/  TEX.LL RZ, R18, R8, R6, UR4, 2D, 0x1 ;  /* 0x28ff040608127f60 */ /* 0x00016200089e01ff */
[----:B------:R-:W-:-:S02]  /*01f0*/  IMAD.MOV.U32 R24, RZ, RZ, R2 ;  /* 0x000000ffff187224 */ /* 0x000fc400078e0002 */
[----:B------:R-:W-:Y:S01]  /*0200*/  IMAD.MOV.U32 R25, RZ, RZ, R9 ;  /* 0x000000ffff197224 */ /* 0x000fe200078e0009 */
[----:B------:R0:W5:Y:S01]  /*0210*/  TEX.LL RZ, R19, R12, R6, UR4, 2D, 0x1 ;  /* 0x28ff04060c137f60 */ /* 0x00016200089e01ff */
[----:B------:R0:W5:Y:S02]  /*0220*/  TEX.LL RZ, R20, R2, R6, UR4, 2D, 0x1 ;  /* 0x28ff040602147f60 */ /* 0x00016400089e01ff */
[----:B------:R0:W5:Y:S01]  /*0230*/  TEX.LL RZ, R21, R24, R6, UR4, 2D, 0x1 ;  /* 0x28ff040618157f60 */ /* 0x00016200089e01ff */
[----:B------:R-:W1:Y:S01]  /*0240*/  LDC.64 R28, c[0x0][0x3a0] ;  /* 0x0000e800ff1c7b82 */ /* 0x000e620000000a00 */
[----:B------:R-:W-:Y:S01]  /*0250*/  IMAD.MOV.U32 R22, RZ, RZ, RZ ;  /* 0x000000ffff167224 */ /* 0x000fe200078e00ff */
[----:B-1----:R-:W-:-:S13]  /*0260*/  ISETP.GT.AND P0, PT, R28, R29, PT ;  /* 0x0000001d1c00720c */ /* 0x002fda0003f04270 */
[----:B0-----:R-:W-:Y:S05]  /*0270*/  @P0 BRA `(.L_x_0) ;  /* 0x0000000800980947 */ /* 0x001fea0003800000 */
[----:B------:R-:W0:Y:S01]  /*0280*/  S2R R5, SR_CgaCtaId ;  /* 0x0000000000057919 */ /* 0x000e220000008800 */
[----:B------:R-:W-:Y:S01]  /*0290*/  MOV R2, 0x400 ;  /* 0x0000040000027802 */ /* 0x000fe20000000f00 */
[C---:B------:R-:W-:Y:S01]  /*02a0*/  IMAD.IADD R24, R28.reuse, 0x1, -R29 ;  /* 0x000000011c187824 */ /* 0x040fe200078e0a1d */
[C---:B------:R-:W-:Y:S01]  /*02b0*/  IADD3 R27, PT, PT, R28.reuse, UR6, R15 ;  /* 0x000000061c1b7c10 */ /* 0x040fe2000fffe00f */
[----:B------:R-:W-:Y:S02]  /*02c0*/  VIADD R28, R28, 0x18 ;  /* 0x000000181c1c7836 */ /* 0x000fe40000000000 */
[----:B------:R-:W-:Y:S02]  /*02d0*/  IMAD.MOV.U32 R25, RZ, RZ, 0x98967f ;  /* 0x0098967fff197424 */ /* 0x000fe400078e00ff */
[----:B------:R-:W-:Y:S02]  /*02e0*/  IMAD.MOV.U32 R22, RZ, RZ, RZ ;  /* 0x000000ffff167224 */ /* 0x000fe400078e00ff */
[----:B------:R-:W-:Y:S01]  /*02f0*/  VIADD R27, R27, 0xfffffff8 ;  /* 0xfffffff81b1b7836 */ /* 0x000fe20000000000 */
[----:B0-----:R-:W-:-:S05]  /*0300*/  LEA R2, R5, R2, 0x18 ;  /* 0x0000000205027211 */ /* 0x001fca00078ec0ff */
[--C-:B------:R-:W-:Y:S02]  /*0310*/  IMAD R4, R15, 0x4, R2.reuse ;  /* 0x000000040f047824 */ /* 0x100fe400078e0202 */
[C---:B------:R-:W-:Y:S02]  /*0320*/  IMAD R26, R23.reuse, 0xc0, R2 ;  /* 0x000000c0171a7824 */ /* 0x040fe400078e0202 */
[----:B------:R-:W-:Y:S02]  /*0330*/  IMAD R23, R23, 0xc0, R4 ;  /* 0x000000c017177824 */ /* 0x000fe400078e0204 */
[----:B------:R-:W-:-:S07]  /*0340*/  IMAD R26, R15, 0x4, R26 ;  /* 0x000000040f1a7824 */ /* 0x000fce00078e021a */
.L_x_1:
[----:B------:R-:W-:Y:S01]  /*0350*/  ISETP.GT.U32.AND P0, PT, R15, 0xf, PT ;  /* 0x0000000f0f00780c */ /* 0x000fe20003f04070 */
[----:B------:R-:W0:Y:S01]  /*0360*/  LDCU UR4, c[0x0][0x3b0] ;  /* 0x00007600ff0477ac */ /* 0x000e220008000800 */
[----:B------:R-:W-:Y:S01]  /*0370*/  I2FP.F32.S32 R2, R27 ;  /* 0x0000001b00027245 */ /* 0x000fe20000201400 */
[----:B------:R-:W-:Y:S02]  /*0380*/  IMAD.MOV.U32 R35, RZ, RZ, -0x3e000000 ;  /* 0xc2000000ff237424 */ /* 0x000fe400078e00ff */
[----:B------:R-:W-:Y:S01]  /*0390*/  IMAD.MOV.U32 R5, RZ, RZ, R3 ;  /* 0x000000ffff057224 */ /* 0x000fe200078e0003 */
[----:B------:R-:W-:Y:S01]  /*03a0*/  UMOV UR5, URZ ;  /* 0x000000ff00057c82 */ /* 0x000fe20008000000 */
[--C-:B------:R-:W-:Y:S02]  /*03b0*/  IMAD.MOV.U32 R6, RZ, RZ, R2.reuse ;  /* 0x000000ffff067224 */ /* 0x100fe400078e0002 */
[----:B------:R-:W-:Y:S02]  /*03c0*/  IMAD.MOV.U32 R8, RZ, RZ, R2 ;  /* 0x000000ffff087224 */ /* 0x000fe400078e0002 */
[----:B------:R-:W-:-:S02]  /*03d0*/  IMAD.MOV.U32 R11, RZ, RZ, R7 ;  /* 0x000000ffff0b7224 */ /* 0x000fc400078e0007 */
[----:B------:R-:W-:Y:S02]  /*03e0*/  @!P0 VIADD R4, R27, 0x20 ;  /* 0x000000201b048836 */ /* 0x000fe40000000000 */
[----:B------:R-:W-:-:S03]  /*03f0*/  IMAD.MOV.U32 R13, RZ, RZ, R9 ;  /* 0x000000ffff0d7224 */ /* 0x000fc600078e0009 */
[----:B------:R-:W-:Y:S01]  /*0400*/  @!P0 I2FP.F32.S32 R4, R4 ;  /* 0x0000000400048245 */ /* 0x000fe20000201400 */
[----:B0-----:R-:W5:Y:S01]  /*0410*/  TEX.LL RZ, R29, R2, R35, UR4, 2D, 0x1 ;  /* 0x28ff0423021d7f60 */ /* 0x001f6200089e01ff */
[----:B------:R-:W5:Y:S01]  /*0420*/  TEX.LL RZ, R31, R6, R35, UR4, 2D, 0x1 ;  /* 0x28ff0423061f7f60 */ /* 0x000f6200089e01ff */
[----:B------:R-:W5:Y:S02]  /*0430*/  TEX.LL RZ, R33, R8, R35, UR4, 2D, 0x1 ;  /* 0x28ff042308217f60 */ /* 0x000f6400089e01ff */
[--C-:B------:R-:W-:Y:S02]  /*0440*/  IMAD.MOV.U32 R10, RZ, RZ, R4.reuse ;  /* 0x000000ffff0a7224 */ /* 0x100fe400078e0004 */
[----:B------:R-:W-:-:S04]  /*0450*/  IMAD.MOV.U32 R12, RZ, RZ, R4 ;  /* 0x000000ffff0c7224 */ /* 0x000fc800078e0004 */
[----:B------:R-:W5:Y:S01]  /*0460*/  @!P0 TEX.LL RZ, R10, R10, R35, UR4, 2D, 0x1 ;  /* 0x28ff04230a0a8f60 */ /* 0x000f6200089e01ff */
[----:B------:R-:W5:Y:S01]  /*0470*/  @!P0 TEX.LL RZ, R5, R4, R35, UR4, 2D, 0x1 ;  /* 0x28ff042304058f60 */ /* 0x000f6200089e01ff */
[----:B------:R-:W5:Y:S01]  /*0480*/  @!P0 TEX.LL RZ, R12, R12, R35, UR4, 2D, 0x1 ;  /* 0x28ff04230c0c8f60 */ /* 0x000f6200089e01ff */
[----:B------:R-:W-:Y:S02]  /*0490*/  VIADD R24, R24, 0x1 ;  /* 0x0000000118187836 */ /* 0x000fe40000000000 */
[----:B------:R-:W-:-:S03]  /*04a0*/  VIADD R27, R27, 0x1 ;  /* 0x000000011b1b7836 */ /* 0x000fc60000000000 */
[----:B------:R-:W-:Y:S01]  /*04b0*/  ISETP.NE.AND P1, PT, R24, 0x1, PT ;  /* 0x000000011800780c */ /* 0x000fe20003f25270 */
[----:B------:R-:W-:-:S04]  /*04c0*/  DEPBAR.LE SB5, 0x3 ;  /* 0x0000d0c00000791a */ /* 0x000fc80000000000 */
[----:B------:R-:W-:Y:S02]  /*04d0*/  VABSDIFF4.U8.ACC R30, R16, R29, RZ ;  /* 0x0000001d101e7215 */ /* 0x000fe400000e08ff */
[----:B------:R-:W-:Y:S02]  /*04e0*/  VABSDIFF4.U8.ACC R32, R14, R31, RZ ;  /* 0x0000001f0e207215 */ /* 0x000fe400000e08ff */
[----:B------:R-:W-:Y:S01]  /*04f0*/  VABSDIFF4.U8.ACC R34, R18, R33, RZ ;  /* 0x0000002112227215 */ /* 0x000fe200000e08ff */
[----:B------:R-:W-:Y:S04]  /*0500*/  STS [R23], R30 ;  /* 0x0000001e17007388 */ /* 0x000fe80000000800 */
[----:B------:R-:W-:Y:S01]  /*0510*/  STS [R23+0x600], R32 ;  /* 0x0006002017007388 */ /* 0x000fe20000000800 */
[----:B------:R-:W-:-:S04]  /*0520*/  DEPBAR.LE SB5, 0x1 ;  /* 0x0000d0400000791a */ /* 0x000fc80000000000 */
[----:B------:R-:W-:Y:S02]  /*0530*/  @!P0 VABSDIFF4.U8.ACC R36, R19, R10, RZ ;  /* 0x0000000a13248215 */ /* 0x000fe400000e08ff */
[----:B------:R-:W-:Y:S01]  /*0540*/  @!P0 VABSDIFF4.U8.ACC R2, R20, R5, RZ ;  /* 0x0000000514028215 */ /* 0x000fe200000e08ff */
[----:B------:R-:W-:Y:S01]  /*0550*/  STS [R23+0xc00], R34 ;  /* 0x000c002217007388 */ /* 0x000fe20000000800 */
[----:B-----5:R-:W-:-:S03]  /*0560*/  @!P0 VABSDIFF4.U8.ACC R31, R21, R12, RZ ;  /* 0x0000000c151f8215 */ /* 0x020fc600000e08ff */
[----:B------:R-:W-:Y:S04]  /*0570*/  @!P0 STS [R23+0x680], R36 ;  /* 0x0006802417008388 */ /* 0x000fe80000000800 */
[----:B------:R-:W-:Y:S04]  /*0580*/  @!P0 STS [R23+0x80], R2 ;  /* 0x0000800217008388 */ /* 0x000fe80000000800 */
[----:B------:R-:W-:Y:S01]  /*0590*/  @!P0 STS [R23+0xc80], R31 ;  /* 0x000c801f17008388 */ /* 0x000fe20000000800 */
[----:B------:R-:W-:Y:S06]  /*05a0*/  BAR.SYNC.DEFER_BLOCKING 0x0 ;  /* 0x0000000000007b1d */ /* 0x000fec0000010000 */
[----:B------:R-:W-:Y:S04]  /*05b0*/  LDS R10, [R26] ;  /* 0x000000001a0a7984 */ /* 0x000fe80000000800 */
[----:B------:R-:W-:Y:S04]  /*05c0*/  LDS R33, [R26+0x4] ;  /* 0x000004001a217984 */ /* 0x000fe80000000800 */
[----:B------:R-:W0:Y:S04]  /*05d0*/  LDS R12, [R26+0x8] ;  /* 0x000008001a0c7984 */ /* 0x000e280000000800 */
[----:B------:R-:W-:Y:S04]  /*05e0*/  LDS R35, [R26+0xc] ;  /* 0x00000c001a237984 */ /* 0x000fe80000000800 */
[----:B------:R-:W1:Y:S04]  /*05f0*/  LDS R37, [R26+0x10] ;  /* 0x000010001a257984 */ /* 0x000e680000000800 */
[----:B------:R-:W-:Y:S04]  /*0600*/  LDS R29, [R26+0x14] ;  /* 0x000014001a1d7984 */ /* 0x000fe80000000800 */
[----:B------:R-:W2:Y:S04]  /*0610*/  LDS R8, [R26+0x18] ;  /* 0x000018001a087984 */ /* 0x000ea80000000800 */
[----:B------:R-:W-:Y:S04]  /*0620*/  LDS R13, [R26+0x1c] ;  /* 0x00001c001a0d7984 */ /* 0x000fe80000000800 */
[----:B------:R-:W3:Y:S04]  /*0630*/  LDS R6, [R26+0x20] ;  /* 0x000020001a067984 */ /* 0x000ee80000000800 */
[----:B------:R-:W-:Y:S04]  /*0640*/  LDS R11, [R26+0x24] ;  /* 0x000024001a0b7984 */ /* 0x000fe80000000800 */
[----:B------:R-:W4:Y:S04]  /*0650*/  LDS R4, [R26+0x28] ;  /* 0x000028001a047984 */ /* 0x000f280000000800 */
[----:B------:R-:W-:Y:S04]  /*0660*/  LDS R5, [R26+0x2c] ;  /* 0x00002c001a057984 */ /* 0x000fe80000000800 */
[----:B------:R-:W4:Y:S01]  /*0670*/  LDS R2, [R26+0x30] ;  /* 0x000030001a027984 */ /* 0x000f220000000800 */
[----:B0-----:R-:W-:-:S03]  /*0680*/  IADD3 R30, PT, PT, R12, R33, R10 ;  /* 0x000000210c1e7210 */ /* 0x001fc60007ffe00a */
[----:B------:R-:W-:Y:S04]  /*0690*/  LDS R33, [R26+0x34] ;  /* 0x000034001a217984 */ /* 0x000fe80000000800 */
[----:B------:R-:W0:Y:S01]  /*06a0*/  LDS R12, [R26+0x38] ;  /* 0x000038001a0c7984 */ /* 0x000e220000000800 */
[----:B-1----:R-:W-:-:S03]  /*06b0*/  IADD3 R30, PT, PT, R37, R35, R30 ;  /* 0x00000023251e7210 */ /* 0x002fc60007ffe01e */
[----:B------:R-:W-:Y:S04]  /*06c0*/  LDS R31, [R26+0x3c] ;  /* 0x00003c001a1f7984 */ /* 0x000fe80000000800 */
[----:B------:R-:W1:Y:S01]  /*06d0*/  LDS R10, [R26+0x40] ;  /* 0x000040001a0a7984 */ /* 0x000e620000000800 */
[----:B--2---:R-:W-:Y:S01]  /*06e0*/  IADD3 R8, PT, PT, R8, R29, R30 ;  /* 0x0000001d08087210 */ /* 0x004fe20007ffe01e */
[----:B------:R-:W-:Y:S03]  /*06f0*/  BAR.SYNC.DEFER_BLOCKING 0x0 ;  /* 0x0000000000007b1d */ /* 0x000fe60000010000 */
[----:B---3--:R-:W-:-:S04]  /*0700*/  IADD3 R6, PT, PT, R6, R13, R8 ;  /* 0x0000000d06067210 */ /* 0x008fc80007ffe008 */
[----:B----4-:R-:W-:-:S04]  /*0710*/  IADD3 R4, PT, PT, R4, R11, R6 ;  /* 0x0000000b04047210 */ /* 0x010fc80007ffe006 */
[----:B------:R-:W-:-:S04]  /*0720*/  IADD3 R2, PT, PT, R2, R5, R4 ;  /* 0x0000000502027210 */ /* 0x000fc80007ffe004 */
[----:B0-----:R-:W-:-:S04]  /*0730*/  IADD3 R2, PT, PT, R12, R33, R2 ;  /* 0x000000210c027210 */ /* 0x001fc80007ffe002 */
[----:B-1----:R-:W-:-:S05]  /*0740*/  IADD3 R2, PT, PT, R10, R31, R2 ;  /* 0x0000001f0a027210 */ /* 0x002fca0007ffe002 */
[----:B------:R-:W-:Y:S01]  /*0750*/  STS [R23+0x20], R2 ;  /* 0x0000200217007388 */ /* 0x000fe20000000800 */
[----:B------:R-:W-:Y:S06]  /*0760*/  BAR.SYNC.DEFER_BLOCKING 0x0 ;  /* 0x0000000000007b1d */ /* 0x000fec0000010000 */
[----:B------:R-:W-:Y:S04]  /*0770*/  LDS R10, [R26+0x600] ;  /* 0x000600001a0a7984 */ /* 0x000fe80000000800 */
        /* <DEDUP_REMOVED lines=74> */
[----:B--2---:R-:W-:-:S04]  /*0c20*/  IADD3 R8, PT, PT, R8, R29, R30 ;  /* 0x0000001d08087210 */ /* 0x004fc80007ffe01e */
[----:B---3--:R-:W-:-:S04]  /*0c30*/  IADD3 R6, PT, PT, R6, R13, R8 ;  /* 0x0000000d06067210 */ /* 0x008fc80007ffe008 */
[----:B----4-:R-:W-:-:S04]  /*0c40*/  IADD3 R4, PT, PT, R4, R11, R6 ;  /* 0x0000000b04047210 */ /* 0x010fc80007ffe006 */
[----:B------:R-:W-:-:S04]  /*0c50*/  IADD3 R2, PT, PT, R2, R5, R4 ;  /* 0x0000000502027210 */ /* 0x000fc80007ffe004 */
[----:B0-----:R-:W-:-:S04]  /*0c60*/  IADD3 R2, PT, PT, R12, R33, R2 ;  /* 0x000000210c027210 */ /* 0x001fc80007ffe002 */
[----:B-1----:R-:W-:Y:S01]  /*0c70*/  IADD3 R2, PT, PT, R10, R31, R2 ;  /* 0x0000001f0a027210 */ /* 0x002fe20007ffe002 */
[----:B------:R-:W-:Y:S03]  /*0c80*/  BAR.SYNC.DEFER_BLOCKING 0x0 ;  /* 0x0000000000007b1d */ /* 0x000fe60000010000 */
[CC--:B------:R-:W-:Y:S02]  /*0c90*/  ISETP.GE.U32.AND P0, PT, R2.reuse, R25.reuse, PT ;  /* 0x000000190200720c */ /* 0x0c0fe40003f06070 */
[----:B------:R-:W-:-:S11]  /*0ca0*/  VIMNMX.U32 R25, PT, PT, R2, R25, PT ;  /* 0x0000001902197248 */ /* 0x000fd60003fe0000 */
[C---:B------:R-:W-:Y:S02]  /*0cb0*/  @!P0 VIADD R22, R28.reuse, 0xfffffff0 ;  /* 0xfffffff01c168836 */ /* 0x040fe40000000000 */
[----:B------:R-:W-:Y:S01]  /*0cc0*/  VIADD R28, R28, 0x1 ;  /* 0x000000011c1c7836 */ /* 0x000fe20000000000 */
[----:B------:R-:W-:Y:S06]  /*0cd0*/  @P1 BRA `(.L_x_1) ;  /* 0xfffffff4009c1947 */ /* 0x000fec000383ffff */
.L_x_0:
[----:B------:R-:W0:Y:S01]  /*0ce0*/  LDCU.64 UR6, c[0x0][0x398] ;  /* 0x00007300ff0677ac */ /* 0x000e220008000a00 */
[----:B------:R-:W1:Y:S01]  /*0cf0*/  LDCU.64 UR4, c[0x0][0x358] ;  /* 0x00006b00ff0477ac */ /* 0x000e620008000a00 */
[----:B0-----:R-:W-:-:S04]  /*0d00*/  ISETP.GE.AND P0, PT, R0, UR7, PT ;  /* 0x0000000700007c0c */ /* 0x001fc8000bf06270 */
[----:B------:R-:W-:-:S13]  /*0d10*/  ISETP.GE.OR P0, PT, R17, UR6, P0 ;  /* 0x0000000611007c0c */ /* 0x000fda0008706670 */
[----:B-1----:R-:W-:Y:S05]  /*0d20*/  @P0 EXIT ;  /* 0x000000000000094d */ /* 0x002fea0003800000 */
[----:B------:R-:W0:Y:S01]  /*0d30*/  LDC.64 R2, c[0x0][0x390] ;  /* 0x0000e400ff027b82 */ /* 0x000e220000000a00 */
[----:B------:R-:W-:-:S04]  /*0d40*/  IMAD R17, R0, UR6, R17 ;  /* 0x0000000600117c24 */ /* 0x000fc8000f8e0211 */
[----:B0-----:R-:W-:-:S05]  /*0d50*/  IMAD.WIDE R2, R17, 0x4, R2 ;  /* 0x0000000411027825 */ /* 0x001fca00078e0202 */
[----:B------:R-:W-:Y:S01]  /*0d60*/  STG.E desc[UR4][R2.64], R22 ;  /* 0x0000001602007986 */ /* 0x000fe2000c101904 */
[----:B------:R-:W-:Y:S05]  /*0d70*/  EXIT ;  /* 0x000000000000794d */ /* 0x000fea0003800000 */
.L_x_2:
[----:B------:R-:W-:-:S00]  /*0d80*/  BRA `(.L_x_2) ;  /* 0xfffffffc00fc7947 */ /* 0x000fc0000383ffff */
[----:B------:R-:W-:-:S00]  /*0d90*/  NOP ;  /* 0x0000000000007918 */ /* 0x000fc00000000000 */
        /* <DEDUP_REMOVED lines=14> */
.L_x_3:


//--------------------- .nv.shared._Z21stereoDisparityKernelPjS_S_iiiiyy --------------------------
	.section	.nv.shared._Z21stereoDisparityKernelPjS_S_iiiiyy,"aw",@nobits
	.sectionflags	@""
	.align	4
.nv.shared._Z21stereoDisparityKernelPjS_S_iiiiyy:
	.zero		5632


//--------------------- .nv.shared.reserved.0     --------------------------
	.section	.nv.shared.reserved.0,"aw",@nobits
	.weak		__nv_reservedSMEM_offset_0_alias
	.size		__nv_reservedSMEM_offset_0_alias, 0, 64
	.other		__nv_reservedSMEM_offset_0_alias,@"STO_CUDA_RESERVED_SHARED STV_DEFAULT"
__nv_reservedSMEM_offset_0_alias:
	.zero		0
	.zero		64


//--------------------- .nv.constant0._Z21stereoDisparityKernelPjS_S_iiiiyy --------------------------
	.section	.nv.constant0._Z21stereoDisparityKernelPjS_S_iiiiyy,"a",@progbits
	.sectionflags	@""
	.align	4
.nv.constant0._Z21stereoDisparityKernelPjS_S_iiiiyy:
	.zero		952


//--------------------- SYMBOLS --------------------------

	.type		.nv.reservedSmem.offset0,@object
	.size		.nv.reservedSmem.offset0,0x4
	.type		.nv.reservedSmem.cap,@object
	.size		.nv.reservedSmem.cap,0x4
